//
// Generated by NVIDIA NVVM Compiler
//
// Compiler Build ID: CL-36424714
// Cuda compilation tools, release 13.0, V13.0.88
// Based on NVVM 20.0.0
//

.version 9.0
.target sm_100
.address_size 64

	// .globl	_Z29gemm_smem_cache_blocking_v2_kPfS_S_mmm
// _ZZ29gemm_smem_cache_blocking_v2_kPfS_S_mmmE8A_shared has been demoted
// _ZZ29gemm_smem_cache_blocking_v2_kPfS_S_mmmE8B_shared has been demoted

.visible .entry _Z29gemm_smem_cache_blocking_v2_kPfS_S_mmm(
	.param .u64 .ptr .align 1 _Z29gemm_smem_cache_blocking_v2_kPfS_S_mmm_param_0,
	.param .u64 .ptr .align 1 _Z29gemm_smem_cache_blocking_v2_kPfS_S_mmm_param_1,
	.param .u64 .ptr .align 1 _Z29gemm_smem_cache_blocking_v2_kPfS_S_mmm_param_2,
	.param .u64 _Z29gemm_smem_cache_blocking_v2_kPfS_S_mmm_param_3,
	.param .u64 _Z29gemm_smem_cache_blocking_v2_kPfS_S_mmm_param_4,
	.param .u64 _Z29gemm_smem_cache_blocking_v2_kPfS_S_mmm_param_5
)
{
	.reg .pred 	%p<3>;
	.reg .b32 	%r<70>;
	.reg .b32 	%f<105>;
	.reg .b64 	%rd<46>;
	// demoted variable
	.shared .align 4 .b8 _ZZ29gemm_smem_cache_blocking_v2_kPfS_S_mmmE8A_shared[4096];
	// demoted variable
	.shared .align 4 .b8 _ZZ29gemm_smem_cache_blocking_v2_kPfS_S_mmmE8B_shared[4096];
	ld.param.u64 	%rd11, [_Z29gemm_smem_cache_blocking_v2_kPfS_S_mmm_param_5];
	mov.u32 	%r1, %ctaid.y;
	mov.u32 	%r39, %ctaid.x;
	mov.u32 	%r40, %ntid.x;
	mov.u32 	%r41, %tid.x;
	mad.lo.s32 	%r2, %r39, %r40, %r41;
	shr.u64 	%rd12, %rd11, 5;
	cvt.u32.u64 	%r3, %rd12;
	setp.lt.s32 	%p1, %r3, 1;
	mov.f32 	%f104, 0f00000000;
	@%p1 bra 	$L__BB0_3;
	ld.param.u64 	%rd41, [_Z29gemm_smem_cache_blocking_v2_kPfS_S_mmm_param_4];
	ld.param.u64 	%rd39, [_Z29gemm_smem_cache_blocking_v2_kPfS_S_mmm_param_1];
	ld.param.u64 	%rd38, [_Z29gemm_smem_cache_blocking_v2_kPfS_S_mmm_param_0];
	mov.u32 	%r42, %ntid.y;
	mov.u32 	%r43, %tid.y;
	mad.lo.s32 	%r4, %r1, %r42, %r43;
	cvt.u64.u32 	%rd13, %r4;
	cvt.s64.s32 	%rd14, %r2;
	mad.lo.s64 	%rd15, %rd11, %rd13, %rd14;
	mad.lo.s64 	%rd16, %rd41, %rd13, %rd14;
	cvt.u32.u64 	%r44, %rd41;
	shl.b32 	%r45, %r2, 2;
	mov.u32 	%r46, _ZZ29gemm_smem_cache_blocking_v2_kPfS_S_mmmE8B_shared;
	add.s32 	%r5, %r46, %r45;
	shl.b32 	%r47, %r44, 2;
	add.s32 	%r6, %r5, %r47;
	add.s32 	%r7, %r6, %r47;
	add.s32 	%r8, %r7, %r47;
	add.s32 	%r9, %r8, %r47;
	add.s32 	%r10, %r9, %r47;
	add.s32 	%r11, %r10, %r47;
	add.s32 	%r12, %r11, %r47;
	add.s32 	%r13, %r12, %r47;
	add.s32 	%r14, %r13, %r47;
	add.s32 	%r15, %r14, %r47;
	add.s32 	%r16, %r15, %r47;
	add.s32 	%r17, %r16, %r47;
	add.s32 	%r18, %r17, %r47;
	add.s32 	%r19, %r18, %r47;
	add.s32 	%r20, %r19, %r47;
	add.s32 	%r21, %r20, %r47;
	add.s32 	%r22, %r21, %r47;
	add.s32 	%r23, %r22, %r47;
	add.s32 	%r24, %r23, %r47;
	add.s32 	%r25, %r24, %r47;
	add.s32 	%r26, %r25, %r47;
	add.s32 	%r27, %r26, %r47;
	add.s32 	%r28, %r27, %r47;
	add.s32 	%r29, %r28, %r47;
	add.s32 	%r30, %r29, %r47;
	add.s32 	%r31, %r30, %r47;
	add.s32 	%r32, %r31, %r47;
	add.s32 	%r33, %r32, %r47;
	add.s32 	%r34, %r33, %r47;
	add.s32 	%r35, %r34, %r47;
	neg.s32 	%r69, %r3;
	shl.b64 	%rd17, %rd16, 2;
	mov.u32 	%r48, %ctaid.x;
	shl.b32 	%r49, %r48, 5;
	mul.wide.u32 	%rd18, %r49, 4;
	add.s64 	%rd19, %rd17, %rd18;
	cvta.to.global.u64 	%rd20, %rd39;
	add.s64 	%rd45, %rd20, %rd19;
	shl.b64 	%rd21, %rd15, 2;
	cvt.u64.u32 	%rd22, %r1;
	mul.lo.s64 	%rd23, %rd22, %rd11;
	shl.b64 	%rd24, %rd23, 7;
	add.s64 	%rd25, %rd24, %rd21;
	cvta.to.global.u64 	%rd26, %rd38;
	add.s64 	%rd44, %rd26, %rd25;
	mov.f32 	%f104, 0f00000000;
$L__BB0_2:
	ld.param.u64 	%rd42, [_Z29gemm_smem_cache_blocking_v2_kPfS_S_mmm_param_4];
	ld.global.f32 	%f6, [%rd44];
	mov.u32 	%r50, %tid.y;
	shl.b32 	%r51, %r50, 5;
	mov.u32 	%r52, %tid.x;
	add.s32 	%r53, %r51, %r52;
	shl.b32 	%r54, %r53, 2;
	mov.u32 	%r55, _ZZ29gemm_smem_cache_blocking_v2_kPfS_S_mmmE8A_shared;
	add.s32 	%r56, %r55, %r54;
	st.shared.f32 	[%r56], %f6;
	ld.global.f32 	%f7, [%rd45];
	mov.u32 	%r57, _ZZ29gemm_smem_cache_blocking_v2_kPfS_S_mmmE8B_shared;
	add.s32 	%r58, %r57, %r54;
	st.shared.f32 	[%r58], %f7;
	bar.sync 	0;
	shl.b32 	%r59, %r4, 7;
	add.s32 	%r60, %r55, %r59;
	ld.shared.f32 	%f8, [%r60];
	ld.shared.f32 	%f9, [%r5];
	fma.rn.f32 	%f10, %f8, %f9, %f104;
	ld.shared.f32 	%f11, [%r60+4];
	ld.shared.f32 	%f12, [%r6];
	fma.rn.f32 	%f13, %f11, %f12, %f10;
	ld.shared.f32 	%f14, [%r60+8];
	ld.shared.f32 	%f15, [%r7];
	fma.rn.f32 	%f16, %f14, %f15, %f13;
	ld.shared.f32 	%f17, [%r60+12];
	ld.shared.f32 	%f18, [%r8];
	fma.rn.f32 	%f19, %f17, %f18, %f16;
	ld.shared.f32 	%f20, [%r60+16];
	ld.shared.f32 	%f21, [%r9];
	fma.rn.f32 	%f22, %f20, %f21, %f19;
	ld.shared.f32 	%f23, [%r60+20];
	ld.shared.f32 	%f24, [%r10];
	fma.rn.f32 	%f25, %f23, %f24, %f22;
	ld.shared.f32 	%f26, [%r60+24];
	ld.shared.f32 	%f27, [%r11];
	fma.rn.f32 	%f28, %f26, %f27, %f25;
	ld.shared.f32 	%f29, [%r60+28];
	ld.shared.f32 	%f30, [%r12];
	fma.rn.f32 	%f31, %f29, %f30, %f28;
	ld.shared.f32 	%f32, [%r60+32];
	ld.shared.f32 	%f33, [%r13];
	fma.rn.f32 	%f34, %f32, %f33, %f31;
	ld.shared.f32 	%f35, [%r60+36];
	ld.shared.f32 	%f36, [%r14];
	fma.rn.f32 	%f37, %f35, %f36, %f34;
	ld.shared.f32 	%f38, [%r60+40];
	ld.shared.f32 	%f39, [%r15];
	fma.rn.f32 	%f40, %f38, %f39, %f37;
	ld.shared.f32 	%f41, [%r60+44];
	ld.shared.f32 	%f42, [%r16];
	fma.rn.f32 	%f43, %f41, %f42, %f40;
	ld.shared.f32 	%f44, [%r60+48];
	ld.shared.f32 	%f45, [%r17];
	fma.rn.f32 	%f46, %f44, %f45, %f43;
	ld.shared.f32 	%f47, [%r60+52];
	ld.shared.f32 	%f48, [%r18];
	fma.rn.f32 	%f49, %f47, %f48, %f46;
	ld.shared.f32 	%f50, [%r60+56];
	ld.shared.f32 	%f51, [%r19];
	fma.rn.f32 	%f52, %f50, %f51, %f49;
	ld.shared.f32 	%f53, [%r60+60];
	ld.shared.f32 	%f54, [%r20];
	fma.rn.f32 	%f55, %f53, %f54, %f52;
	ld.shared.f32 	%f56, [%r60+64];
	ld.shared.f32 	%f57, [%r21];
	fma.rn.f32 	%f58, %f56, %f57, %f55;
	ld.shared.f32 	%f59, [%r60+68];
	ld.shared.f32 	%f60, [%r22];
	fma.rn.f32 	%f61, %f59, %f60, %f58;
	ld.shared.f32 	%f62, [%r60+72];
	ld.shared.f32 	%f63, [%r23];
	fma.rn.f32 	%f64, %f62, %f63, %f61;
	ld.shared.f32 	%f65, [%r60+76];
	ld.shared.f32 	%f66, [%r24];
	fma.rn.f32 	%f67, %f65, %f66, %f64;
	ld.shared.f32 	%f68, [%r60+80];
	ld.shared.f32 	%f69, [%r25];
	fma.rn.f32 	%f70, %f68, %f69, %f67;
	ld.shared.f32 	%f71, [%r60+84];
	ld.shared.f32 	%f72, [%r26];
	fma.rn.f32 	%f73, %f71, %f72, %f70;
	ld.shared.f32 	%f74, [%r60+88];
	ld.shared.f32 	%f75, [%r27];
	fma.rn.f32 	%f76, %f74, %f75, %f73;
	ld.shared.f32 	%f77, [%r60+92];
	ld.shared.f32 	%f78, [%r28];
	fma.rn.f32 	%f79, %f77, %f78, %f76;
	ld.shared.f32 	%f80, [%r60+96];
	ld.shared.f32 	%f81, [%r29];
	fma.rn.f32 	%f82, %f80, %f81, %f79;
	ld.shared.f32 	%f83, [%r60+100];
	ld.shared.f32 	%f84, [%r30];
	fma.rn.f32 	%f85, %f83, %f84, %f82;
	ld.shared.f32 	%f86, [%r60+104];
	ld.shared.f32 	%f87, [%r31];
	fma.rn.f32 	%f88, %f86, %f87, %f85;
	ld.shared.f32 	%f89, [%r60+108];
	ld.shared.f32 	%f90, [%r32];
	fma.rn.f32 	%f91, %f89, %f90, %f88;
	ld.shared.f32 	%f92, [%r60+112];
	ld.shared.f32 	%f93, [%r33];
	fma.rn.f32 	%f94, %f92, %f93, %f91;
	ld.shared.f32 	%f95, [%r60+116];
	ld.shared.f32 	%f96, [%r34];
	fma.rn.f32 	%f97, %f95, %f96, %f94;
	ld.shared.f32 	%f98, [%r60+120];
	ld.shared.f32 	%f99, [%r35];
	fma.rn.f32 	%f100, %f98, %f99, %f97;
	ld.shared.f32 	%f101, [%r60+124];
	cvt.u32.u64 	%r61, %rd42;
	shl.b32 	%r62, %r61, 2;
	add.s32 	%r63, %r35, %r62;
	ld.shared.f32 	%f102, [%r63];
	fma.rn.f32 	%f104, %f101, %f102, %f100;
	bar.sync 	0;
	add.s32 	%r69, %r69, 1;
	setp.ne.s32 	%p2, %r69, 0;
	shl.b64 	%rd27, %rd42, 7;
	add.s64 	%rd45, %rd45, %rd27;
	add.s64 	%rd44, %rd44, 128;
	@%p2 bra 	$L__BB0_2;
$L__BB0_3:
	ld.param.u64 	%rd43, [_Z29gemm_smem_cache_blocking_v2_kPfS_S_mmm_param_4];
	ld.param.u64 	%rd40, [_Z29gemm_smem_cache_blocking_v2_kPfS_S_mmm_param_2];
	mul.wide.u32 	%rd28, %r1, 32;
	cvta.to.global.u64 	%rd29, %rd40;
	mov.u32 	%r64, %ntid.y;
	mov.u32 	%r65, %tid.y;
	mad.lo.s32 	%r66, %r1, %r64, %r65;
	cvt.u64.u32 	%rd30, %r66;
	cvt.s64.s32 	%rd31, %r2;
	add.s64 	%rd32, %rd28, %rd30;
	mov.u32 	%r67, %ctaid.x;
	shl.b32 	%r68, %r67, 5;
	cvt.u64.u32 	%rd33, %r68;
	add.s64 	%rd34, %rd31, %rd33;
	mad.lo.s64 	%rd35, %rd32, %rd43, %rd34;
	shl.b64 	%rd36, %rd35, 2;
	add.s64 	%rd37, %rd29, %rd36;
	st.global.f32 	[%rd37], %f104;
	ret;

}


// ===== COMPILED SASS (sm_100) =====

	.target	sm_100

	.elftype	@"ET_EXEC"


//--------------------- .note.nv.tkinfo           --------------------------
	.section	.note.nv.tkinfo,"",@"SHT_NOTE"
	.sectionflags	@"SHF_NOTE_NV_TKINFO"
	.tkinfo
        /*0018*/ 	.word	0x00000002
        /*0030*/ 	.string	""
        /*0030*/ 	.string	"ptxas"
        /*0030*/ 	.string	"Cuda compilation tools, release 13.0, V13.0.88"
        /*0030*/ 	.string	"Build cuda_13.0.r13.0/compiler.36424714_0"
        /*0030*/ 	.string	"-arch sm_100 -m 64 "



//--------------------- .note.nv.cuinfo           --------------------------
	.section	.note.nv.cuinfo,"",@"SHT_NOTE"
	.sectionflags	@"SHF_NOTE_NV_CUINFO"
        /*0018*/ 	.short	0x0002
        /*001a*/ 	.short	0x0064
        /*001c*/ 	.short	0x0082
	.zero		2


//--------------------- .nv.info                  --------------------------
	.section	.nv.info,"",@"SHT_CUDA_INFO"
	.align	4


	//----- nvinfo : EIATTR_REGCOUNT
	.align		4
        /*0000*/ 	.byte	0x04, 0x2f
        /*0002*/ 	.short	(.L_1 - .L_0)
	.align		4
.L_0:
        /*0004*/ 	.word	index@(_Z29gemm_smem_cache_blocking_v2_kPfS_S_mmm)
        /*0008*/ 	.word	0x00000040


	//----- nvinfo : EIATTR_FRAME_SIZE
	.align		4
.L_1:
        /*000c*/ 	.byte	0x04, 0x11
        /*000e*/ 	.short	(.L_3 - .L_2)
	.align		4
.L_2:
        /*0010*/ 	.word	index@(_Z29gemm_smem_cache_blocking_v2_kPfS_S_mmm)
        /*0014*/ 	.word	0x00000000


	//----- nvinfo : EIATTR_MIN_STACK_SIZE
	.align		4
.L_3:
        /*0018*/ 	.byte	0x04, 0x12
        /*001a*/ 	.short	(.L_5 - .L_4)
	.align		4
.L_4:
        /*001c*/ 	.word	index@(_Z29gemm_smem_cache_blocking_v2_kPfS_S_mmm)
        /*0020*/ 	.word	0x00000000
.L_5:


//--------------------- .nv.compat                --------------------------
	.section	.nv.compat,"",@"SHT_CUDA_COMPAT_INFO"
	.align	4
        /*0000*/ 	.byte	0x02, 0x09, 0x00, 0x00, 0x02, 0x02, 0x01, 0x00, 0x02, 0x05, 0x05, 0x00, 0x03, 0x07, 0x01, 0x01
        /*0010*/ 	.byte	0x02, 0x03, 0x00, 0x00, 0x02, 0x06, 0x01, 0x00, 0x04, 0x0b, 0x08, 0x00, 0x09, 0x00, 0x00, 0x00
        /*0020*/ 	.byte	0x00, 0x00, 0x00, 0x00


//--------------------- .nv.info._Z29gemm_smem_cache_blocking_v2_kPfS_S_mmm --------------------------
	.section	.nv.info._Z29gemm_smem_cache_blocking_v2_kPfS_S_mmm,"",@"SHT_CUDA_INFO"
	.sectionflags	@""
	.align	4


	//----- nvinfo : EIATTR_CUDA_API_VERSION
	.align		4
        /*0000*/ 	.byte	0x04, 0x37
        /*0002*/ 	.short	(.L_7 - .L_6)
.L_6:
        /*0004*/ 	.word	0x00000082


	//----- nvinfo : EIATTR_KPARAM_INFO
	.align		4
.L_7:
        /*0008*/ 	.byte	0x04, 0x17
        /*000a*/ 	.short	(.L_9 - .L_8)
.L_8:
        /*000c*/ 	.word	0x00000000
        /*0010*/ 	.short	0x0005
        /*0012*/ 	.short	0x0028
        /*0014*/ 	.byte	0x00, 0xf0, 0x21, 0x00


	//----- nvinfo : EIATTR_KPARAM_INFO
	.align		4
.L_9:
        /*0018*/ 	.byte	0x04, 0x17
        /*001a*/ 	.short	(.L_11 - .L_10)
.L_10:
        /*001c*/ 	.word	0x00000000
        /*0020*/ 	.short	0x0004
        /*0022*/ 	.short	0x0020
        /*0024*/ 	.byte	0x00, 0xf0, 0x21, 0x00


	//----- nvinfo : EIATTR_KPARAM_INFO
	.align		4
.L_11:
        /*0028*/ 	.byte	0x04, 0x17
        /*002a*/ 	.short	(.L_13 - .L_12)
.L_12:
        /*002c*/ 	.word	0x00000000
        /*0030*/ 	.short	0x0003
        /*0032*/ 	.short	0x0018
        /*0034*/ 	.byte	0x00, 0xf0, 0x21, 0x00


	//----- nvinfo : EIATTR_KPARAM_INFO
	.align		4
.L_13:
        /*0038*/ 	.byte	0x04, 0x17
        /*003a*/ 	.short	(.L_15 - .L_14)
.L_14:
        /*003c*/ 	.word	0x00000000
        /*0040*/ 	.short	0x0002
        /*0042*/ 	.short	0x0010
        /*0044*/ 	.byte	0x00, 0xf5, 0x21, 0x00


	//----- nvinfo : EIATTR_KPARAM_INFO
	.align		4
.L_15:
        /*0048*/ 	.byte	0x04, 0x17
        /*004a*/ 	.short	(.L_17 - .L_16)
.L_16:
        /*004c*/ 	.word	0x00000000
        /*0050*/ 	.short	0x0001
        /*0052*/ 	.short	0x0008
        /*0054*/ 	.byte	0x00, 0xf5, 0x21, 0x00


	//----- nvinfo : EIATTR_KPARAM_INFO
	.align		4
.L_17:
        /*0058*/ 	.byte	0x04, 0x17
        /*005a*/ 	.short	(.L_19 - .L_18)
.L_18:
        /*005c*/ 	.word	0x00000000
        /*0060*/ 	.short	0x0000
        /*0062*/ 	.short	0x0000
        /*0064*/ 	.byte	0x00, 0xf5, 0x21, 0x00


	//----- nvinfo : EIATTR_SPARSE_MMA_MASK
	.align		4
.L_19:
        /*0068*/ 	.byte	0x03, 0x50
        /*006a*/ 	.short	0x0000


	//----- nvinfo : EIATTR_MAXREG_COUNT
	.align		4
        /*006c*/ 	.byte	0x03, 0x1b
        /*006e*/ 	.short	0x00ff


	//----- nvinfo : EIATTR_NUM_BARRIERS
	.align		4
        /*0070*/ 	.byte	0x02, 0x4c
        /*0072*/ 	.byte	0x01
	.zero		1


	//----- nvinfo : EIATTR_MERCURY_ISA_VERSION
	.align		4
        /*0074*/ 	.byte	0x03, 0x5f
        /*0076*/ 	.short	0x0101


	//----- nvinfo : EIATTR_VRC_CTA_INIT_COUNT
	.align		4
        /*0078*/ 	.byte	0x02, 0x4a
	.zero		1
	.zero		1


	//----- nvinfo : EIATTR_EXIT_INSTR_OFFSETS
	.align		4
        /*007c*/ 	.byte	0x04, 0x1c
        /*007e*/ 	.short	(.L_21 - .L_20)


	//   ....[0]....
.L_20:
        /*0080*/ 	.word	0x00000b80


	//----- nvinfo : EIATTR_CBANK_PARAM_SIZE
	.align		4
.L_21:
        /*0084*/ 	.byte	0x03, 0x19
        /*0086*/ 	.short	0x0030


	//----- nvinfo : EIATTR_PARAM_CBANK
	.align		4
        /*0088*/ 	.byte	0x04, 0x0a
        /*008a*/ 	.short	(.L_23 - .L_22)
	.align		4
.L_22:
        /*008c*/ 	.word	index@(.nv.constant0._Z29gemm_smem_cache_blocking_v2_kPfS_S_mmm)
        /*0090*/ 	.short	0x0380
        /*0092*/ 	.short	0x0030


	//----- nvinfo : EIATTR_SW_WAR
	.align		4
.L_23:
        /*0094*/ 	.byte	0x04, 0x36
        /*0096*/ 	.short	(.L_25 - .L_24)
.L_24:
        /*0098*/ 	.word	0x00000008
.L_25:


//--------------------- .nv.callgraph             --------------------------
	.section	.nv.callgraph,"",@"SHT_CUDA_CALLGRAPH"
	.align	4
	.sectionentsize	8
	.align		4
        /*0000*/ 	.word	0x00000000
	.align		4
        /*0004*/ 	.word	0xffffffff
	.align		4
        /*0008*/ 	.word	0x00000000
	.align		4
        /*000c*/ 	.word	0xfffffffe
	.align		4
        /*0010*/ 	.word	0x00000000
	.align		4
        /*0014*/ 	.word	0xfffffffd
	.align		4
        /*0018*/ 	.word	0x00000000
	.align		4
        /*001c*/ 	.word	0xfffffffc


//--------------------- .text._Z29gemm_smem_cache_blocking_v2_kPfS_S_mmm --------------------------
	.section	.text._Z29gemm_smem_cache_blocking_v2_kPfS_S_mmm,"ax",@progbits
	.align	128
        .global         _Z29gemm_smem_cache_blocking_v2_kPfS_S_mmm
        .type           _Z29gemm_smem_cache_blocking_v2_kPfS_S_mmm,@function
        .size           _Z29gemm_smem_cache_blocking_v2_kPfS_S_mmm,(.L_x_3 - _Z29gemm_smem_cache_blocking_v2_kPfS_S_mmm)
        .other          _Z29gemm_smem_cache_blocking_v2_kPfS_S_mmm,@"STO_CUDA_ENTRY STV_DEFAULT"
_Z29gemm_smem_cache_blocking_v2_kPfS_S_mmm:
.text._Z29gemm_smem_cache_blocking_v2_kPfS_S_mmm:
[----:B------:R-:W-:Y:S01]  /*0000*/  LDC R1, c[0x0][0x37c] ;  /* 0x0000df00ff017b82 */ /* 0x000fe20000000800 */
[----:B------:R-:W0:Y:S01]  /*0010*/  LDCU.64 UR12, c[0x0][0x3a8] ;  /* 0x00007500ff0c77ac */ /* 0x000e220008000a00 */
[----:B------:R-:W1:Y:S01]  /*0020*/  S2R R3, SR_CTAID.X ;  /* 0x0000000000037919 */ /* 0x000e620000002500 */
[----:B------:R-:W-:Y:S01]  /*0030*/  HFMA2 R55, -RZ, RZ, 0, 0 ;  /* 0x00000000ff377431 */ /* 0x000fe200000001ff */
[----:B------:R-:W1:Y:S01]  /*0040*/  LDCU UR4, c[0x0][0x360] ;  /* 0x00006c00ff0477ac */ /* 0x000e620008000800 */
[----:B------:R-:W1:Y:S01]  /*0050*/  S2R R2, SR_TID.X ;  /* 0x0000000000027919 */ /* 0x000e620000002100 */
[----:B------:R-:W2:Y:S01]  /*0060*/  LDCU.64 UR8, c[0x0][0x358] ;  /* 0x00006b00ff0877ac */ /* 0x000ea20008000a00 */
[----:B------:R-:W3:Y:S01]  /*0070*/  S2R R0, SR_CTAID.Y ;  /* 0x0000000000007919 */ /* 0x000ee20000002600 */
[----:B0-----:R-:W-:-:S04]  /*0080*/  USHF.R.U64 UR5, UR12, 0x5, UR13 ;  /* 0x000000050c057899 */ /* 0x001fc8000800120d */
[----:B------:R-:W-:Y:S01]  /*0090*/  UISETP.GE.AND UP0, UPT, UR5, 0x1, UPT ;  /* 0x000000010500788c */ /* 0x000fe2000bf06270 */
[----:B-1----:R-:W-:-:S08]  /*00a0*/  IMAD R52, R3, UR4, R2 ;  /* 0x0000000403347c24 */ /* 0x002fd0000f8e0202 */
[----:B--2---:R-:W-:Y:S05]  /*00b0*/  BRA.U !UP0, `(.L_x_0) ;  /* 0x0000000908707547 */ /* 0x004fea000b800000 */
[----:B------:R-:W0:Y:S01]  /*00c0*/  S2UR UR10, SR_CgaCtaId ;  /* 0x00000000000a79c3 */ /* 0x000e220000008800 */
[----:B------:R-:W-:Y:S01]  /*00d0*/  UMOV UR6, 0x400 ;  /* 0x0000040000067882 */ /* 0x000fe20000000000 */
[----:B------:R-:W3:Y:S01]  /*00e0*/  S2R R5, SR_TID.Y ;  /* 0x0000000000057919 */ /* 0x000ee20000002200 */
[----:B------:R-:W-:Y:S01]  /*00f0*/  UIADD3 UR4, UPT, UPT, UR6, 0x1000, URZ ;  /* 0x0000100006047890 */ /* 0x000fe2000fffe0ff */
[----:B------:R-:W-:Y:S01]  /*0100*/  SHF.R.S32.HI R53, RZ, 0x1f, R52 ;  /* 0x0000001fff357819 */ /* 0x000fe20000011434 */
[----:B------:R-:W3:Y:S01]  /*0110*/  LDCU UR7, c[0x0][0x364] ;  /* 0x00006c80ff0777ac */ /* 0x000ee20008000800 */
[----:B------:R-:W-:Y:S02]  /*0120*/  MOV R55, RZ ;  /* 0x000000ff00377202 */ /* 0x000fe40000000f00 */
[----:B------:R-:W1:Y:S01]  /*0130*/  LDC.64 R14, c[0x0][0x3a0] ;  /* 0x0000e800ff0e7b82 */ /* 0x000e620000000a00 */
[----:B------:R-:W2:Y:S01]  /*0140*/  LDCU.128 UR16, c[0x0][0x380] ;  /* 0x00007000ff1077ac */ /* 0x000ea20008000c00 */
[----:B------:R-:W-:-:S02]  /*0150*/  UIADD3 UR5, UPT, UPT, -UR5, URZ, URZ ;  /* 0x000000ff05057290 */ /* 0x000fc4000fffe1ff */
[----:B0-----:R-:W-:-:S06]  /*0160*/  ULEA UR4, UR10, UR4, 0x18 ;  /* 0x000000040a047291 */ /* 0x001fcc000f8ec0ff */
[----:B------:R-:W-:-:S04]  /*0170*/  LEA R49, R52, UR4, 0x2 ;  /* 0x0000000434317c11 */ /* 0x000fc8000f8e10ff */
[----:B-1----:R-:W-:Y:S01]  /*0180*/  LEA R48, R14, R49, 0x2 ;  /* 0x000000310e307211 */ /* 0x002fe200078e10ff */
[----:B---3--:R-:W-:-:S03]  /*0190*/  IMAD R50, R0, UR7, R5 ;  /* 0x0000000700327c24 */ /* 0x008fc6000f8e0205 */
[----:B------:R-:W-:Y:S01]  /*01a0*/  LEA R47, R14, R48, 0x2 ;  /* 0x000000300e2f7211 */ /* 0x000fe200078e10ff */
[----:B------:R-:W-:-:S04]  /*01b0*/  IMAD.WIDE.U32 R20, R50, R14, R52 ;  /* 0x0000000e32147225 */ /* 0x000fc800078e0034 */
[----:B------:R-:W-:Y:S02]  /*01c0*/  IMAD R46, R14, 0x4, R47 ;  /* 0x000000040e2e7824 */ /* 0x000fe400078e022f */
[----:B------:R-:W-:-:S03]  /*01d0*/  IMAD.WIDE.U32 R18, R50, UR12, R52 ;  /* 0x0000000c32127c25 */ /* 0x000fc6000f8e0034 */
[----:B------:R-:W-:Y:S01]  /*01e0*/  LEA R45, R14, R46, 0x2 ;  /* 0x0000002e0e2d7211 */ /* 0x000fe200078e10ff */
[----:B------:R-:W-:Y:S01]  /*01f0*/  IMAD R17, R50, R15, R21 ;  /* 0x0000000f32117224 */ /* 0x000fe200078e0215 */
[----:B------:R-:W-:Y:S01]  /*0200*/  SHF.L.U32 R33, R18, 0x2, RZ ;  /* 0x0000000212217819 */ /* 0x000fe200000006ff */
[----:B------:R-:W-:Y:S01]  /*0210*/  IMAD R19, R50, UR13, R19 ;  /* 0x0000000d32137c24 */ /* 0x000fe2000f8e0213 */
[----:B------:R-:W-:Y:S01]  /*0220*/  LEA R44, R14, R45, 0x2 ;  /* 0x0000002d0e2c7211 */ /* 0x000fe200078e10ff */
[C---:B------:R-:W-:Y:S01]  /*0230*/  IMAD.SHL.U32 R16, R20.reuse, 0x4, RZ ;  /* 0x0000000414107824 */ /* 0x040fe200078e00ff */
[----:B------:R-:W-:Y:S02]  /*0240*/  SHF.L.U64.HI R17, R20, 0x2, R17 ;  /* 0x0000000214117819 */ /* 0x000fe40000010211 */
[----:B------:R-:W-:Y:S02]  /*0250*/  LEA R43, R14, R44, 0x2 ;  /* 0x0000002c0e2b7211 */ /* 0x000fe400078e10ff */
[----:B------:R-:W-:Y:S01]  /*0260*/  SHF.L.U64.HI R20, R18, 0x2, R19 ;  /* 0x0000000212147819 */ /* 0x000fe20000010213 */
[----:B------:R-:W-:Y:S01]  /*0270*/  IMAD.WIDE.U32 R18, R0, UR12, RZ ;  /* 0x0000000c00127c25 */ /* 0x000fe2000f8e00ff */
[----:B------:R-:W-:-:S03]  /*0280*/  SHF.L.U32 R21, R3, 0x5, RZ ;  /* 0x0000000503157819 */ /* 0x000fc600000006ff */
[----:B------:R-:W-:Y:S01]  /*0290*/  IMAD R42, R14, 0x4, R43 ;  /* 0x000000040e2a7824 */ /* 0x000fe200078e022b */
[----:B------:R-:W-:Y:S01]  /*02a0*/  LEA R33, P0, R18, R33, 0x7 ;  /* 0x0000002112217211 */ /* 0x000fe200078038ff */
[----:B------:R-:W-:Y:S02]  /*02b0*/  IMAD R19, R0, UR13, R19 ;  /* 0x0000000d00137c24 */ /* 0x000fe4000f8e0213 */
[----:B------:R-:W-:Y:S01]  /*02c0*/  IMAD.WIDE.U32 R16, R21, 0x4, R16 ;  /* 0x0000000415107825 */ /* 0x000fe200078e0010 */
[----:B------:R-:W-:Y:S02]  /*02d0*/  LEA R41, R14, R42, 0x2 ;  /* 0x0000002a0e297211 */ /* 0x000fe400078e10ff */
[----:B------:R-:W-:Y:S02]  /*02e0*/  LEA.HI.X R18, R18, R20, R19, 0x7, P0 ;  /* 0x0000001412127211 */ /* 0x000fe400000f3c13 */
[----:B------:R-:W-:Y:S02]  /*02f0*/  LEA R40, R14, R41, 0x2 ;  /* 0x000000290e287211 */ /* 0x000fe400078e10ff */
[----:B--2---:R-:W-:-:S02]  /*0300*/  IADD3 R32, P0, PT, R16, UR18, RZ ;  /* 0x0000001210207c10 */ /* 0x004fc4000ff1e0ff */
[C---:B------:R-:W-:Y:S02]  /*0310*/  LEA R39, R14.reuse, R40, 0x2 ;  /* 0x000000280e277211 */ /* 0x040fe400078e10ff */
[----:B------:R-:W-:Y:S02]  /*0320*/  IADD3 R33, P1, PT, R33, UR16, RZ ;  /* 0x0000001021217c10 */ /* 0x000fe4000ff3e0ff */
[----:B------:R-:W-:Y:S01]  /*0330*/  IADD3.X R35, PT, PT, R17, UR19, RZ, P0, !PT ;  /* 0x0000001311237c10 */ /* 0x000fe200087fe4ff */
[----:B------:R-:W-:Y:S01]  /*0340*/  IMAD R38, R14, 0x4, R39 ;  /* 0x000000040e267824 */ /* 0x000fe200078e0227 */
[----:B------:R-:W-:-:S04]  /*0350*/  IADD3.X R36, PT, PT, R18, UR17, RZ, P1, !PT ;  /* 0x0000001112247c10 */ /* 0x000fc80008ffe4ff */
[----:B------:R-:W-:-:S04]  /*0360*/  LEA R4, R14, R38, 0x2 ;  /* 0x000000260e047211 */ /* 0x000fc800078e10ff */
[----:B------:R-:W-:-:S04]  /*0370*/  LEA R6, R14, R4, 0x2 ;  /* 0x000000040e067211 */ /* 0x000fc800078e10ff */
[----:B------:R-:W-:-:S05]  /*0380*/  LEA R7, R14, R6, 0x2 ;  /* 0x000000060e077211 */ /* 0x000fca00078e10ff */
[----:B------:R-:W-:-:S05]  /*0390*/  IMAD R8, R14, 0x4, R7 ;  /* 0x000000040e087824 */ /* 0x000fca00078e0207 */
[----:B------:R-:W-:-:S04]  /*03a0*/  LEA R9, R14, R8, 0x2 ;  /* 0x000000080e097211 */ /* 0x000fc800078e10ff */
[----:B------:R-:W-:-:S04]  /*03b0*/  LEA R10, R14, R9, 0x2 ;  /* 0x000000090e0a7211 */ /* 0x000fc800078e10ff */
[----:B------:R-:W-:-:S05]  /*03c0*/  LEA R11, R14, R10, 0x2 ;  /* 0x0000000a0e0b7211 */ /* 0x000fca00078e10ff */
[----:B------:R-:W-:-:S05]  /*03d0*/  IMAD R12, R14, 0x4, R11 ;  /* 0x000000040e0c7824 */ /* 0x000fca00078e020b */
[----:B------:R-:W-:-:S04]  /*03e0*/  LEA R13, R14, R12, 0x2 ;  /* 0x0000000c0e0d7211 */ /* 0x000fc800078e10ff */
[----:B------:R-:W-:-:S04]  /*03f0*/  LEA R24, R14, R13, 0x2 ;  /* 0x0000000d0e187211 */ /* 0x000fc800078e10ff */
[----:B------:R-:W-:-:S04]  /*0400*/  LEA R25, R14, R24, 0x2 ;  /* 0x000000180e197211 */ /* 0x000fc800078e10ff */
[----:B------:R-:W-:-:S04]  /*0410*/  LEA R26, R14, R25, 0x2 ;  /* 0x000000190e1a7211 */ /* 0x000fc800078e10ff */
[----:B------:R-:W-:-:S04]  /*0420*/  LEA R27, R14, R26, 0x2 ;  /* 0x0000001a0e1b7211 */ /* 0x000fc800078e10ff */
[----:B------:R-:W-:-:S05]  /*0430*/  LEA R28, R14, R27, 0x2 ;  /* 0x0000001b0e1c7211 */ /* 0x000fca00078e10ff */
[----:B------:R-:W-:-:S05]  /*0440*/  IMAD R29, R14, 0x4, R28 ;  /* 0x000000040e1d7824 */ /* 0x000fca00078e021c */
[----:B------:R-:W-:-:S04]  /*0450*/  LEA R30, R14, R29, 0x2 ;  /* 0x0000001d0e1e7211 */ /* 0x000fc800078e10ff */
[----:B------:R-:W-:-:S04]  /*0460*/  LEA R31, R14, R30, 0x2 ;  /* 0x0000001e0e1f7211 */ /* 0x000fc800078e10ff */
[----:B------:R-:W-:-:S05]  /*0470*/  LEA R34, R14, R31, 0x2 ;  /* 0x0000001f0e227211 */ /* 0x000fca00078e10ff */
[----:B------:R-:W-:-:S07]  /*0480*/  IMAD R37, R14, 0x4, R34 ;  /* 0x000000040e257824 */ /* 0x000fce00078e0222 */
.L_x_1:
[----:B------:R-:W-:Y:S02]  /*0490*/  MOV R18, R33 ;  /* 0x0000002100127202 */ /* 0x000fe40000000f00 */
[----:B------:R-:W-:Y:S02]  /*04a0*/  MOV R19, R36 ;  /* 0x0000002400137202 */ /* 0x000fe40000000f00 */
[-C--:B------:R-:W-:Y:S02]  /*04b0*/  MOV R16, R32.reuse ;  /* 0x0000002000107202 */ /* 0x080fe40000000f00 */
[----:B------:R-:W-:Y:S01]  /*04c0*/  MOV R17, R35 ;  /* 0x0000002300117202 */ /* 0x000fe20000000f00 */
[----:B------:R-:W2:Y:S04]  /*04d0*/  LDG.E R18, desc[UR8][R18.64] ;  /* 0x0000000812127981 */ /* 0x000ea8000c1e1900 */
[----:B------:R-:W3:Y:S01]  /*04e0*/  LDG.E R54, desc[UR8][R16.64] ;  /* 0x0000000810367981 */ /* 0x000ee2000c1e1900 */
[----:B------:R-:W-:Y:S01]  /*04f0*/  ULEA UR7, UR10, UR6, 0x18 ;  /* 0x000000060a077291 */ /* 0x000fe2000f8ec0ff */
[----:B------:R-:W-:Y:S01]  /*0500*/  IMAD R20, R5, 0x20, R2 ;  /* 0x0000002005147824 */ /* 0x000fe200078e0202 */
[----:B------:R-:W-:Y:S01]  /*0510*/  UIADD3 UR5, UPT, UPT, UR5, 0x1, URZ ;  /* 0x0000000105057890 */ /* 0x000fe2000fffe0ff */
[----:B------:R-:W-:-:S02]  /*0520*/  LEA R32, P0, R14, R32, 0x7 ;  /* 0x000000200e207211 */ /* 0x000fc400078038ff */
[----:B------:R-:W-:Y:S01]  /*0530*/  IADD3 R33, P1, PT, R33, 0x80, RZ ;  /* 0x0000008021217810 */ /* 0x000fe20007f3e0ff */
[----:B------:R-:W-:Y:S01]  /*0540*/  UISETP.NE.AND UP0, UPT, UR5, URZ, UPT ;  /* 0x000000ff0500728c */ /* 0x000fe2000bf05270 */
[C---:B------:R-:W-:Y:S02]  /*0550*/  LEA R57, R20.reuse, UR7, 0x2 ;  /* 0x0000000714397c11 */ /* 0x040fe4000f8e10ff */
[----:B------:R-:W-:Y:S02]  /*0560*/  LEA R56, R20, UR4, 0x2 ;  /* 0x0000000414387c11 */ /* 0x000fe4000f8e10ff */
[----:B------:R-:W-:Y:S02]  /*0570*/  LEA R51, R50, UR7, 0x7 ;  /* 0x0000000732337c11 */ /* 0x000fe4000f8e38ff */
[----:B------:R-:W-:Y:S02]  /*0580*/  LEA.HI.X R35, R14, R35, R15, 0x7, P0 ;  /* 0x000000230e237211 */ /* 0x000fe400000f3c0f */
[----:B------:R-:W-:Y:S01]  /*0590*/  IADD3.X R36, PT, PT, RZ, R36, RZ, P1, !PT ;  /* 0x00000024ff247210 */ /* 0x000fe20000ffe4ff */
[----:B--2---:R-:W-:Y:S04]  /*05a0*/  STS [R57], R18 ;  /* 0x0000001239007388 */ /* 0x004fe80000000800 */
[----:B---3--:R-:W-:Y:S01]  /*05b0*/  STS [R56], R54 ;  /* 0x0000003638007388 */ /* 0x008fe20000000800 */
[----:B------:R-:W-:Y:S06]  /*05c0*/  BAR.SYNC.DEFER_BLOCKING 0x0 ;  /* 0x0000000000007b1d */ /* 0x000fec0000010000 */
[----:B------:R-:W-:Y:S04]  /*05d0*/  LDS R59, [R49] ;  /* 0x00000000313b7984 */ /* 0x000fe80000000800 */
[----:B------:R-:W0:Y:S04]  /*05e0*/  LDS.128 R20, [R51] ;  /* 0x0000000033147984 */ /* 0x000e280000000c00 */
[----:B------:R-:W1:Y:S04]  /*05f0*/  LDS R17, [R48] ;  /* 0x0000000030117984 */ /* 0x000e680000000800 */
[----:B------:R-:W2:Y:S04]  /*0600*/  LDS R61, [R47] ;  /* 0x000000002f3d7984 */ /* 0x000ea80000000800 */
[----:B------:R-:W3:Y:S04]  /*0610*/  LDS R58, [R46] ;  /* 0x000000002e3a7984 */ /* 0x000ee80000000800 */
[----:B------:R-:W-:Y:S04]  /*0620*/  LDS R56, [R44] ;  /* 0x000000002c387984 */ /* 0x000fe80000000800 */
[----:B------:R-:W-:Y:S04]  /*0630*/  LDS R57, [R43] ;  /* 0x000000002b397984 */ /* 0x000fe80000000800 */
[----:B------:R-:W-:Y:S01]  /*0640*/  LDS R54, [R42] ;  /* 0x000000002a367984 */ /* 0x000fe20000000800 */
[----:B0-----:R-:W-:-:S03]  /*0650*/  FFMA R20, R20, R59, R55 ;  /* 0x0000003b14147223 */ /* 0x001fc60000000037 */
[----:B------:R-:W-:Y:S01]  /*0660*/  LDS R59, [R45] ;  /* 0x000000002d3b7984 */ /* 0x000fe20000000800 */
[----:B-1----:R-:W-:-:S03]  /*0670*/  FFMA R20, R17, R21, R20 ;  /* 0x0000001511147223 */ /* 0x002fc60000000014 */
[----:B------:R-:W0:Y:S01]  /*0680*/  LDS.128 R16, [R51+0x10] ;  /* 0x0000100033107984 */ /* 0x000e220000000c00 */
[----:B--2---:R-:W-:-:S03]  /*0690*/  FFMA R61, R61, R22, R20 ;  /* 0x000000163d3d7223 */ /* 0x004fc60000000014 */
[----:B------:R-:W-:Y:S01]  /*06a0*/  LDS R55, [R41] ;  /* 0x0000000029377984 */ /* 0x000fe20000000800 */
[----:B---3--:R-:W-:-:S03]  /*06b0*/  FFMA R61, R58, R23, R61 ;  /* 0x000000173a3d7223 */ /* 0x008fc6000000003d */
[----:B------:R-:W1:Y:S04]  /*06c0*/  LDS.128 R20, [R51+0x20] ;  /* 0x0000200033147984 */ /* 0x000e680000000c00 */
[----:B------:R-:W-:Y:S01]  /*06d0*/  LDS R58, [R38] ;  /* 0x00000000263a7984 */ /* 0x000fe20000000800 */
[----:B0-----:R-:W-:-:S04]  /*06e0*/  FFMA R59, R16, R59, R61 ;  /* 0x0000003b103b7223 */ /* 0x001fc8000000003d */
[----:B------:R-:W-:Y:S02]  /*06f0*/  FFMA R16, R56, R17, R59 ;  /* 0x0000001138107223 */ /* 0x000fe4000000003b */
[----:B------:R-:W0:Y:S02]  /*0700*/  LDS R56, [R40] ;  /* 0x0000000028387984 */ /* 0x000e240000000800 */
[----:B------:R-:W-:Y:S02]  /*0710*/  FFMA R17, R57, R18, R16 ;  /* 0x0000001239117223 */ /* 0x000fe40000000010 */
[----:B------:R-:W2:Y:S02]  /*0720*/  LDS R57, [R39] ;  /* 0x0000000027397984 */ /* 0x000ea40000000800 */
[----:B------:R-:W-:Y:S02]  /*0730*/  FFMA R61, R54, R19, R17 ;  /* 0x00000013363d7223 */ /* 0x000fe40000000011 */
[----:B------:R-:W-:Y:S02]  /*0740*/  LDS R59, [R4] ;  /* 0x00000000043b7984 */ /* 0x000fe40000000800 */
[----:B-1----:R-:W-:-:S02]  /*0750*/  FFMA R55, R20, R55, R61 ;  /* 0x0000003714377223 */ /* 0x002fc4000000003d */
[----:B------:R-:W1:Y:S04]  /*0760*/  LDS.128 R16, [R51+0x30] ;  /* 0x0000300033107984 */ /* 0x000e680000000c00 */
[----:B------:R-:W3:Y:S01]  /*0770*/  LDS R54, [R6] ;  /* 0x0000000006367984 */ /* 0x000ee20000000800 */
[----:B0-----:R-:W-:-:S03]  /*0780*/  FFMA R56, R56, R21, R55 ;  /* 0x0000001538387223 */ /* 0x001fc60000000037 */
[----:B------:R-:W0:Y:S01]  /*0790*/  LDS R55, [R7] ;  /* 0x0000000007377984 */ /* 0x000e220000000800 */
[----:B--2---:R-:W-:-:S03]  /*07a0*/  FFMA R57, R57, R22, R56 ;  /* 0x0000001639397223 */ /* 0x004fc60000000038 */
[----:B------:R-:W2:Y:S01]  /*07b0*/  LDS R56, [R8] ;  /* 0x0000000008387984 */ /* 0x000ea20000000800 */
[----:B------:R-:W-:-:S04]  /*07c0*/  FFMA R23, R58, R23, R57 ;  /* 0x000000173a177223 */ /* 0x000fc80000000039 */
[----:B-1----:R-:W-:Y:S02]  /*07d0*/  FFMA R57, R16, R59, R23 ;  /* 0x0000003b10397223 */ /* 0x002fe40000000017 */
[----:B------:R-:W-:Y:S02]  /*07e0*/  LDS R59, [R9] ;  /* 0x00000000093b7984 */ /* 0x000fe40000000800 */
[----:B---3--:R-:W-:Y:S02]  /*07f0*/  FFMA R58, R54, R17, R57 ;  /* 0x00000011363a7223 */ /* 0x008fe40000000039 */
[----:B------:R-:W1:Y:S04]  /*0800*/  LDS.128 R20, [R51+0x40] ;  /* 0x0000400033147984 */ /* 0x000e680000000c00 */
[----:B------:R-:W3:Y:S04]  /*0810*/  LDS R16, [R10] ;  /* 0x000000000a107984 */ /* 0x000ee80000000800 */
[----:B------:R-:W4:Y:S04]  /*0820*/  LDS R57, [R11] ;  /* 0x000000000b397984 */ /* 0x000f280000000800 */
[----:B------:R-:W5:Y:S01]  /*0830*/  LDS R54, [R12] ;  /* 0x000000000c367984 */ /* 0x000f620000000800 */
[----:B0-----:R-:W-:-:S03]  /*0840*/  FFMA R55, R55, R18, R58 ;  /* 0x0000001237377223 */ /* 0x001fc6000000003a */
[----:B------:R-:W-:Y:S01]  /*0850*/  LDS R58, [R24] ;  /* 0x00000000183a7984 */ /* 0x000fe20000000800 */
[----:B--2---:R-:W-:-:S03]  /*0860*/  FFMA R19, R56, R19, R55 ;  /* 0x0000001338137223 */ /* 0x004fc60000000037 */
[----:B------:R-:W-:Y:S04]  /*0870*/  LDS R55, [R13] ;  /* 0x000000000d377984 */ /* 0x000fe80000000800 */
[----:B------:R-:W-:Y:S01]  /*0880*/  LDS R56, [R26] ;  /* 0x000000001a387984 */ /* 0x000fe20000000800 */
[----:B-1----:R-:W-:-:S03]  /*0890*/  FFMA R19, R20, R59, R19 ;  /* 0x0000003b14137223 */ /* 0x002fc60000000013 */
[----:B------:R-:W-:Y:S01]  /*08a0*/  LDS R59, [R27] ;  /* 0x000000001b3b7984 */ /* 0x000fe20000000800 */
[----:B---3--:R-:W-:-:S03]  /*08b0*/  FFMA R20, R16, R21, R19 ;  /* 0x0000001510147223 */ /* 0x008fc60000000013 */
[----:B------:R-:W0:Y:S01]  /*08c0*/  LDS.128 R16, [R51+0x50] ;  /* 0x0000500033107984 */ /* 0x000e220000000c00 */
[----:B----4-:R-:W-:-:S03]  /*08d0*/  FFMA R21, R57, R22, R20 ;  /* 0x0000001639157223 */ /* 0x010fc60000000014 */
[----:B------:R-:W1:Y:S01]  /*08e0*/  LDS R57, [R25] ;  /* 0x0000000019397984 */ /* 0x000e620000000800 */
[----:B-----5:R-:W-:-:S03]  /*08f0*/  FFMA R61, R54, R23, R21 ;  /* 0x00000017363d7223 */ /* 0x020fc60000000015 */
[----:B------:R-:W2:Y:S04]  /*0900*/  LDS.128 R20, [R51+0x60] ;  /* 0x0000600033147984 */ /* 0x000ea80000000c00 */
[----:B------:R-:W3:Y:S01]  /*0910*/  LDS R54, [R28] ;  /* 0x000000001c367984 */ /* 0x000ee20000000800 */
[----:B0-----:R-:W-:-:S04]  /*0920*/  FFMA R55, R16, R55, R61 ;  /* 0x0000003710377223 */ /* 0x001fc8000000003d */
[----:B------:R-:W-:Y:S02]  /*0930*/  FFMA R58, R58, R17, R55 ;  /* 0x000000113a3a7223 */ /* 0x000fe40000000037 */
[----:B------:R-:W0:Y:S02]  /*0940*/  LDS R55, [R29] ;  /* 0x000000001d377984 */ /* 0x000e240000000800 */
[----:B-1----:R-:W-:Y:S02]  /*0950*/  FFMA R57, R57, R18, R58 ;  /* 0x0000001239397223 */ /* 0x002fe4000000003a */
[----:B------:R-:W-:Y:S02]  /*0960*/  LDS R58, [R34] ;  /* 0x00000000223a7984 */ /* 0x000fe40000000800 */
[----:B------:R-:W-:Y:S02]  /*0970*/  FFMA R19, R56, R19, R57 ;  /* 0x0000001338137223 */ /* 0x000fe40000000039 */
[----:B------:R-:W1:Y:S02]  /*0980*/  LDS R56, [R30] ;  /* 0x000000001e387984 */ /* 0x000e640000000800 */
[----:B--2---:R-:W-:Y:S01]  /*0990*/  FFMA R61, R20, R59, R19 ;  /* 0x0000003b143d7223 */ /* 0x004fe20000000013 */
[----:B------:R-:W-:Y:S01]  /*09a0*/  LEA R20, R14, R37, 0x2 ;  /* 0x000000250e147211 */ /* 0x000fe200078e10ff */
[----:B------:R-:W-:Y:S02]  /*09b0*/  LDS R57, [R31] ;  /* 0x000000001f397984 */ /* 0x000fe40000000800 */
[----:B---3--:R-:W-:-:S02]  /*09c0*/  FFMA R54, R54, R21, R61 ;  /* 0x0000001536367223 */ /* 0x008fc4000000003d */
[----:B------:R-:W2:Y:S04]  /*09d0*/  LDS.128 R16, [R51+0x70] ;  /* 0x0000700033107984 */ /* 0x000ea80000000c00 */
[----:B------:R-:W3:Y:S04]  /*09e0*/  LDS R59, [R37] ;  /* 0x00000000253b7984 */ /* 0x000ee80000000800 */
[----:B------:R-:W4:Y:S01]  /*09f0*/  LDS R20, [R20] ;  /* 0x0000000014147984 */ /* 0x000f220000000800 */
[----:B0-----:R-:W-:-:S04]  /*0a00*/  FFMA R55, R55, R22, R54 ;  /* 0x0000001637377223 */ /* 0x001fc80000000036 */
[----:B-1----:R-:W-:-:S04]  /*0a10*/  FFMA R23, R56, R23, R55 ;  /* 0x0000001738177223 */ /* 0x002fc80000000037 */
[----:B--2---:R-:W-:-:S04]  /*0a20*/  FFMA R23, R16, R57, R23 ;  /* 0x0000003910177223 */ /* 0x004fc80000000017 */
[----:B------:R-:W-:-:S04]  /*0a30*/  FFMA R58, R58, R17, R23 ;  /* 0x000000113a3a7223 */ /* 0x000fc80000000017 */
[----:B---3--:R-:W-:-:S04]  /*0a40*/  FFMA R59, R59, R18, R58 ;  /* 0x000000123b3b7223 */ /* 0x008fc8000000003a */
[----:B----4-:R-:W-:Y:S01]  /*0a50*/  FFMA R55, R20, R19, R59 ;  /* 0x0000001314377223 */ /* 0x010fe2000000003b */
[----:B------:R-:W-:Y:S06]  /*0a60*/  BAR.SYNC.DEFER_BLOCKING 0x0 ;  /* 0x0000000000007b1d */ /* 0x000fec0000010000 */
[----:B------:R-:W-:Y:S05]  /*0a70*/  BRA.U UP0, `(.L_x_1) ;  /* 0xfffffff900847547 */ /* 0x000fea000b83ffff */
.L_x_0:
[----:B------:R-:W3:Y:S01]  /*0a80*/  S2R R5, SR_TID.Y ;  /* 0x0000000000057919 */ /* 0x000ee20000002200 */
[----:B------:R-:W3:Y:S01]  /*0a90*/  LDCU UR4, c[0x0][0x364] ;  /* 0x00006c80ff0477ac */ /* 0x000ee20008000800 */
[----:B------:R-:W-:Y:S02]  /*0aa0*/  LEA R4, P0, R3, R52, 0x5 ;  /* 0x0000003403047211 */ /* 0x000fe400078028ff */
[----:B------:R-:W-:Y:S01]  /*0ab0*/  MOV R3, RZ ;  /* 0x000000ff00037202 */ /* 0x000fe20000000f00 */
[----:B------:R-:W0:Y:S01]  /*0ac0*/  LDCU.64 UR10, c[0x0][0x3a0] ;  /* 0x00007400ff0a77ac */ /* 0x000e220008000a00 */
[----:B------:R-:W1:Y:S01]  /*0ad0*/  LDCU.64 UR6, c[0x0][0x390] ;  /* 0x00007200ff0677ac */ /* 0x000e620008000a00 */
[----:B---3--:R-:W-:Y:S01]  /*0ae0*/  IMAD R2, R0, UR4, R5 ;  /* 0x0000000400027c24 */ /* 0x008fe2000f8e0205 */
[----:B------:R-:W-:-:S03]  /*0af0*/  LEA.HI.X.SX32 R5, R52, RZ, 0x1, P0 ;  /* 0x000000ff34057211 */ /* 0x000fc600000f0eff */
[----:B------:R-:W-:-:S04]  /*0b00*/  IMAD.WIDE.U32 R2, R0, 0x20, R2 ;  /* 0x0000002000027825 */ /* 0x000fc800078e0002 */
[----:B0-----:R-:W-:Y:S02]  /*0b10*/  IMAD R3, R3, UR10, RZ ;  /* 0x0000000a03037c24 */ /* 0x001fe4000f8e02ff */
[----:B------:R-:W-:-:S04]  /*0b20*/  IMAD.WIDE.U32 R4, R2, UR10, R4 ;  /* 0x0000000a02047c25 */ /* 0x000fc8000f8e0004 */
[----:B------:R-:W-:Y:S01]  /*0b30*/  IMAD R3, R2, UR11, R3 ;  /* 0x0000000b02037c24 */ /* 0x000fe2000f8e0203 */
[----:B-1----:R-:W-:-:S04]  /*0b40*/  LEA R2, P0, R4, UR6, 0x2 ;  /* 0x0000000604027c11 */ /* 0x002fc8000f8010ff */
[----:B------:R-:W-:-:S04]  /*0b50*/  IADD3 R3, PT, PT, R5, R3, RZ ;  /* 0x0000000305037210 */ /* 0x000fc80007ffe0ff */
[----:B------:R-:W-:-:S05]  /*0b60*/  LEA.HI.X R3, R4, UR7, R3, 0x2, P0 ;  /* 0x0000000704037c11 */ /* 0x000fca00080f1403 */
[----:B------:R-:W-:Y:S01]  /*0b70*/  STG.E desc[UR8][R2.64], R55 ;  /* 0x0000003702007986 */ /* 0x000fe2000c101908 */
[----:B------:R-:W-:Y:S05]  /*0b80*/  EXIT ;  /* 0x000000000000794d */ /* 0x000fea0003800000 */
.L_x_2:
[----:B------:R-:W-:-:S00]  /*0b90*/  BRA `(.L_x_2) ;  /* 0xfffffffc00fc7947 */ /* 0x000fc0000383ffff */
[----:B------:R-:W-:-:S00]  /*0ba0*/  NOP ;  /* 0x0000000000007918 */ /* 0x000fc00000000000 */
        /* <DEDUP_REMOVED lines=13> */
.L_x_3:


//--------------------- .nv.shared._Z29gemm_smem_cache_blocking_v2_kPfS_S_mmm --------------------------
	.section	.nv.shared._Z29gemm_smem_cache_blocking_v2_kPfS_S_mmm,"aw",@nobits
	.sectionflags	@""
	.align	4
.nv.shared._Z29gemm_smem_cache_blocking_v2_kPfS_S_mmm:
	.zero		9216


//--------------------- .nv.shared.reserved.0     --------------------------
	.section	.nv.shared.reserved.0,"aw",@nobits
	.weak		__nv_reservedSMEM_offset_0_alias
	.size		__nv_reservedSMEM_offset_0_alias, 0, 64
	.other		__nv_reservedSMEM_offset_0_alias,@"STO_CUDA_RESERVED_SHARED STV_DEFAULT"
__nv_reservedSMEM_offset_0_alias:
	.zero		0
	.zero		64


//--------------------- .nv.constant0._Z29gemm_smem_cache_blocking_v2_kPfS_S_mmm --------------------------
	.section	.nv.constant0._Z29gemm_smem_cache_blocking_v2_kPfS_S_mmm,"a",@progbits
	.sectionflags	@""
	.align	4
.nv.constant0._Z29gemm_smem_cache_blocking_v2_kPfS_S_mmm:
	.zero		944


//--------------------- SYMBOLS --------------------------

	.type		.nv.reservedSmem.offset0,@object
	.size		.nv.reservedSmem.offset0,0x4
	.type		.nv.reservedSmem.cap,@object
	.size		.nv.reservedSmem.cap,0x4
